//
// Generated by NVIDIA NVVM Compiler
//
// Compiler Build ID: CL-36424714
// Cuda compilation tools, release 13.0, V13.0.88
// Based on NVVM 20.0.0
//

.version 9.0
.target sm_100
.address_size 64

	// .globl	_Z9matrixMulPfS_S_i

.visible .entry _Z9matrixMulPfS_S_i(
	.param .u64 .ptr .align 1 _Z9matrixMulPfS_S_i_param_0,
	.param .u64 .ptr .align 1 _Z9matrixMulPfS_S_i_param_1,
	.param .u64 .ptr .align 1 _Z9matrixMulPfS_S_i_param_2,
	.param .u32 _Z9matrixMulPfS_S_i_param_3
)
{
	.reg .pred 	%p<10>;
	.reg .b32 	%r<40>;
	.reg .b32 	%f<67>;
	.reg .b64 	%rd<67>;

	ld.param.u64 	%rd14, [_Z9matrixMulPfS_S_i_param_0];
	ld.param.u64 	%rd15, [_Z9matrixMulPfS_S_i_param_1];
	ld.param.u32 	%r18, [_Z9matrixMulPfS_S_i_param_3];
	cvta.to.global.u64 	%rd1, %rd15;
	cvta.to.global.u64 	%rd2, %rd14;
	mov.u32 	%r19, %ntid.y;
	mov.u32 	%r20, %ctaid.y;
	mov.u32 	%r21, %tid.y;
	mad.lo.s32 	%r1, %r19, %r20, %r21;
	mov.u32 	%r22, %ntid.x;
	mov.u32 	%r23, %ctaid.x;
	mov.u32 	%r24, %tid.x;
	mad.lo.s32 	%r2, %r22, %r23, %r24;
	max.s32 	%r25, %r1, %r2;
	setp.ge.s32 	%p1, %r25, %r18;
	@%p1 bra 	$L__BB0_13;
	mul.lo.s32 	%r3, %r18, %r1;
	and.b32  	%r4, %r18, 7;
	setp.lt.u32 	%p2, %r18, 8;
	mov.f32 	%f66, 0f00000000;
	mov.b32 	%r38, 0;
	@%p2 bra 	$L__BB0_4;
	and.b32  	%r38, %r18, 2147483640;
	neg.s32 	%r36, %r38;
	mul.wide.s32 	%rd16, %r18, 4;
	add.s64 	%rd3, %rd1, %rd16;
	shl.b32 	%r7, %r18, 3;
	mul.wide.s32 	%rd17, %r18, 8;
	add.s64 	%rd4, %rd1, %rd17;
	mul.wide.s32 	%rd18, %r18, 12;
	add.s64 	%rd5, %rd1, %rd18;
	mul.wide.s32 	%rd19, %r18, 16;
	add.s64 	%rd6, %rd1, %rd19;
	mul.wide.s32 	%rd20, %r18, 20;
	add.s64 	%rd7, %rd1, %rd20;
	mul.wide.s32 	%rd21, %r18, 24;
	add.s64 	%rd8, %rd1, %rd21;
	mul.wide.s32 	%rd22, %r18, 28;
	add.s64 	%rd9, %rd1, %rd22;
	mul.wide.u32 	%rd23, %r3, 4;
	add.s64 	%rd24, %rd23, %rd2;
	add.s64 	%rd66, %rd24, 16;
	mov.f32 	%f66, 0f00000000;
	mov.u32 	%r35, %r2;
$L__BB0_3:
	.pragma "nounroll";
	mul.wide.s32 	%rd25, %r35, 4;
	add.s64 	%rd26, %rd3, %rd25;
	add.s64 	%rd27, %rd4, %rd25;
	add.s64 	%rd28, %rd5, %rd25;
	add.s64 	%rd29, %rd6, %rd25;
	add.s64 	%rd30, %rd7, %rd25;
	add.s64 	%rd31, %rd8, %rd25;
	add.s64 	%rd32, %rd9, %rd25;
	add.s64 	%rd33, %rd1, %rd25;
	ld.global.f32 	%f16, [%rd66+-16];
	ld.global.f32 	%f17, [%rd33];
	fma.rn.f32 	%f18, %f16, %f17, %f66;
	ld.global.f32 	%f19, [%rd66+-12];
	ld.global.f32 	%f20, [%rd26];
	fma.rn.f32 	%f21, %f19, %f20, %f18;
	ld.global.f32 	%f22, [%rd66+-8];
	ld.global.f32 	%f23, [%rd27];
	fma.rn.f32 	%f24, %f22, %f23, %f21;
	ld.global.f32 	%f25, [%rd66+-4];
	ld.global.f32 	%f26, [%rd28];
	fma.rn.f32 	%f27, %f25, %f26, %f24;
	ld.global.f32 	%f28, [%rd66];
	ld.global.f32 	%f29, [%rd29];
	fma.rn.f32 	%f30, %f28, %f29, %f27;
	ld.global.f32 	%f31, [%rd66+4];
	ld.global.f32 	%f32, [%rd30];
	fma.rn.f32 	%f33, %f31, %f32, %f30;
	ld.global.f32 	%f34, [%rd66+8];
	ld.global.f32 	%f35, [%rd31];
	fma.rn.f32 	%f36, %f34, %f35, %f33;
	ld.global.f32 	%f37, [%rd66+12];
	ld.global.f32 	%f38, [%rd32];
	fma.rn.f32 	%f66, %f37, %f38, %f36;
	add.s32 	%r36, %r36, 8;
	add.s32 	%r35, %r35, %r7;
	add.s64 	%rd66, %rd66, 32;
	setp.ne.s32 	%p3, %r36, 0;
	@%p3 bra 	$L__BB0_3;
$L__BB0_4:
	setp.eq.s32 	%p4, %r4, 0;
	@%p4 bra 	$L__BB0_12;
	and.b32  	%r13, %r18, 3;
	setp.lt.u32 	%p5, %r4, 4;
	@%p5 bra 	$L__BB0_7;
	add.s32 	%r27, %r38, %r3;
	mul.wide.u32 	%rd34, %r27, 4;
	add.s64 	%rd35, %rd2, %rd34;
	ld.global.f32 	%f40, [%rd35];
	mad.lo.s32 	%r28, %r38, %r18, %r2;
	mul.wide.s32 	%rd36, %r28, 4;
	add.s64 	%rd37, %rd1, %rd36;
	ld.global.f32 	%f41, [%rd37];
	fma.rn.f32 	%f42, %f40, %f41, %f66;
	cvt.u64.u32 	%rd38, %r3;
	cvt.u64.u32 	%rd39, %r38;
	add.s64 	%rd40, %rd39, %rd38;
	shl.b64 	%rd41, %rd40, 2;
	add.s64 	%rd42, %rd2, %rd41;
	ld.global.f32 	%f43, [%rd42+4];
	mul.wide.s32 	%rd43, %r18, 4;
	add.s64 	%rd44, %rd37, %rd43;
	ld.global.f32 	%f44, [%rd44];
	fma.rn.f32 	%f45, %f43, %f44, %f42;
	ld.global.f32 	%f46, [%rd42+8];
	add.s64 	%rd45, %rd44, %rd43;
	ld.global.f32 	%f47, [%rd45];
	fma.rn.f32 	%f48, %f46, %f47, %f45;
	ld.global.f32 	%f49, [%rd42+12];
	add.s64 	%rd46, %rd45, %rd43;
	ld.global.f32 	%f50, [%rd46];
	fma.rn.f32 	%f66, %f49, %f50, %f48;
	add.s32 	%r38, %r38, 4;
$L__BB0_7:
	setp.eq.s32 	%p6, %r13, 0;
	@%p6 bra 	$L__BB0_12;
	setp.eq.s32 	%p7, %r13, 1;
	@%p7 bra 	$L__BB0_10;
	add.s32 	%r29, %r38, %r3;
	mul.wide.u32 	%rd47, %r29, 4;
	add.s64 	%rd48, %rd2, %rd47;
	ld.global.f32 	%f52, [%rd48];
	mad.lo.s32 	%r30, %r38, %r18, %r2;
	mul.wide.s32 	%rd49, %r30, 4;
	add.s64 	%rd50, %rd1, %rd49;
	ld.global.f32 	%f53, [%rd50];
	fma.rn.f32 	%f54, %f52, %f53, %f66;
	cvt.u64.u32 	%rd51, %r3;
	cvt.u64.u32 	%rd52, %r38;
	add.s64 	%rd53, %rd52, %rd51;
	shl.b64 	%rd54, %rd53, 2;
	add.s64 	%rd55, %rd2, %rd54;
	ld.global.f32 	%f55, [%rd55+4];
	mul.wide.s32 	%rd56, %r18, 4;
	add.s64 	%rd57, %rd50, %rd56;
	ld.global.f32 	%f56, [%rd57];
	fma.rn.f32 	%f66, %f55, %f56, %f54;
	add.s32 	%r38, %r38, 2;
$L__BB0_10:
	and.b32  	%r31, %r18, 1;
	setp.eq.b32 	%p8, %r31, 1;
	not.pred 	%p9, %p8;
	@%p9 bra 	$L__BB0_12;
	add.s32 	%r32, %r38, %r3;
	mul.wide.u32 	%rd58, %r32, 4;
	add.s64 	%rd59, %rd2, %rd58;
	ld.global.f32 	%f57, [%rd59];
	mad.lo.s32 	%r33, %r38, %r18, %r2;
	mul.wide.s32 	%rd60, %r33, 4;
	add.s64 	%rd61, %rd1, %rd60;
	ld.global.f32 	%f58, [%rd61];
	fma.rn.f32 	%f66, %f57, %f58, %f66;
$L__BB0_12:
	ld.param.u64 	%rd65, [_Z9matrixMulPfS_S_i_param_2];
	add.s32 	%r34, %r3, %r2;
	cvta.to.global.u64 	%rd62, %rd65;
	mul.wide.s32 	%rd63, %r34, 4;
	add.s64 	%rd64, %rd62, %rd63;
	st.global.f32 	[%rd64], %f66;
$L__BB0_13:
	ret;

}


// ===== COMPILED SASS (sm_100) =====

	.target	sm_100

	.elftype	@"ET_EXEC"


//--------------------- .note.nv.tkinfo           --------------------------
	.section	.note.nv.tkinfo,"",@"SHT_NOTE"
	.sectionflags	@"SHF_NOTE_NV_TKINFO"
	.tkinfo
        /*0018*/ 	.word	0x00000002
        /*0030*/ 	.string	""
        /*0030*/ 	.string	"ptxas"
        /*0030*/ 	.string	"Cuda compilation tools, release 13.0, V13.0.88"
        /*0030*/ 	.string	"Build cuda_13.0.r13.0/compiler.36424714_0"
        /*0030*/ 	.string	"-arch sm_100 -m 64 "



//--------------------- .note.nv.cuinfo           --------------------------
	.section	.note.nv.cuinfo,"",@"SHT_NOTE"
	.sectionflags	@"SHF_NOTE_NV_CUINFO"
        /*0018*/ 	.short	0x0002
        /*001a*/ 	.short	0x0064
        /*001c*/ 	.short	0x0082
	.zero		2


//--------------------- .nv.info                  --------------------------
	.section	.nv.info,"",@"SHT_CUDA_INFO"
	.align	4


	//----- nvinfo : EIATTR_REGCOUNT
	.align		4
        /*0000*/ 	.byte	0x04, 0x2f
        /*0002*/ 	.short	(.L_1 - .L_0)
	.align		4
.L_0:
        /*0004*/ 	.word	index@(_Z9matrixMulPfS_S_i)
        /*0008*/ 	.word	0x0000001e


	//----- nvinfo : EIATTR_FRAME_SIZE
	.align		4
.L_1:
        /*000c*/ 	.byte	0x04, 0x11
        /*000e*/ 	.short	(.L_3 - .L_2)
	.align		4
.L_2:
        /*0010*/ 	.word	index@(_Z9matrixMulPfS_S_i)
        /*0014*/ 	.word	0x00000000


	//----- nvinfo : EIATTR_MIN_STACK_SIZE
	.align		4
.L_3:
        /*0018*/ 	.byte	0x04, 0x12
        /*001a*/ 	.short	(.L_5 - .L_4)
	.align		4
.L_4:
        /*001c*/ 	.word	index@(_Z9matrixMulPfS_S_i)
        /*0020*/ 	.word	0x00000000
.L_5:


//--------------------- .nv.compat                --------------------------
	.section	.nv.compat,"",@"SHT_CUDA_COMPAT_INFO"
	.align	4
        /*0000*/ 	.byte	0x02, 0x09, 0x00, 0x00, 0x02, 0x02, 0x01, 0x00, 0x02, 0x05, 0x05, 0x00, 0x03, 0x07, 0x01, 0x01
        /*0010*/ 	.byte	0x02, 0x03, 0x00, 0x00, 0x02, 0x06, 0x01, 0x00, 0x04, 0x0b, 0x08, 0x00, 0x09, 0x00, 0x00, 0x00
        /*0020*/ 	.byte	0x00, 0x00, 0x00, 0x00


//--------------------- .nv.info._Z9matrixMulPfS_S_i --------------------------
	.section	.nv.info._Z9matrixMulPfS_S_i,"",@"SHT_CUDA_INFO"
	.sectionflags	@""
	.align	4


	//----- nvinfo : EIATTR_CUDA_API_VERSION
	.align		4
        /*0000*/ 	.byte	0x04, 0x37
        /*0002*/ 	.short	(.L_7 - .L_6)
.L_6:
        /*0004*/ 	.word	0x00000082


	//----- nvinfo : EIATTR_KPARAM_INFO
	.align		4
.L_7:
        /*0008*/ 	.byte	0x04, 0x17
        /*000a*/ 	.short	(.L_9 - .L_8)
.L_8:
        /*000c*/ 	.word	0x00000000
        /*0010*/ 	.short	0x0003
        /*0012*/ 	.short	0x0018
        /*0014*/ 	.byte	0x00, 0xf0, 0x11, 0x00


	//----- nvinfo : EIATTR_KPARAM_INFO
	.align		4
.L_9:
        /*0018*/ 	.byte	0x04, 0x17
        /*001a*/ 	.short	(.L_11 - .L_10)
.L_10:
        /*001c*/ 	.word	0x00000000
        /*0020*/ 	.short	0x0002
        /*0022*/ 	.short	0x0010
        /*0024*/ 	.byte	0x00, 0xf5, 0x21, 0x00


	//----- nvinfo : EIATTR_KPARAM_INFO
	.align		4
.L_11:
        /*0028*/ 	.byte	0x04, 0x17
        /*002a*/ 	.short	(.L_13 - .L_12)
.L_12:
        /*002c*/ 	.word	0x00000000
        /*0030*/ 	.short	0x0001
        /*0032*/ 	.short	0x0008
        /*0034*/ 	.byte	0x00, 0xf5, 0x21, 0x00


	//----- nvinfo : EIATTR_KPARAM_INFO
	.align		4
.L_13:
        /*0038*/ 	.byte	0x04, 0x17
        /*003a*/ 	.short	(.L_15 - .L_14)
.L_14:
        /*003c*/ 	.word	0x00000000
        /*0040*/ 	.short	0x0000
        /*0042*/ 	.short	0x0000
        /*0044*/ 	.byte	0x00, 0xf5, 0x21, 0x00


	//----- nvinfo : EIATTR_SPARSE_MMA_MASK
	.align		4
.L_15:
        /*0048*/ 	.byte	0x03, 0x50
        /*004a*/ 	.short	0x0000


	//----- nvinfo : EIATTR_MAXREG_COUNT
	.align		4
        /*004c*/ 	.byte	0x03, 0x1b
        /*004e*/ 	.short	0x00ff


	//----- nvinfo : EIATTR_MERCURY_ISA_VERSION
	.align		4
        /*0050*/ 	.byte	0x03, 0x5f
        /*0052*/ 	.short	0x0101


	//----- nvinfo : EIATTR_VRC_CTA_INIT_COUNT
	.align		4
        /*0054*/ 	.byte	0x02, 0x4a
	.zero		1
	.zero		1


	//----- nvinfo : EIATTR_EXIT_INSTR_OFFSETS
	.align		4
        /*0058*/ 	.byte	0x04, 0x1c
        /*005a*/ 	.short	(.L_17 - .L_16)


	//   ....[0]....
.L_16:
        /*005c*/ 	.word	0x000000c0


	//   ....[1]....
        /*0060*/ 	.word	0x00000a90


	//----- nvinfo : EIATTR_CBANK_PARAM_SIZE
	.align		4
.L_17:
        /*0064*/ 	.byte	0x03, 0x19
        /*0066*/ 	.short	0x001c


	//----- nvinfo : EIATTR_PARAM_CBANK
	.align		4
        /*0068*/ 	.byte	0x04, 0x0a
        /*006a*/ 	.short	(.L_19 - .L_18)
	.align		4
.L_18:
        /*006c*/ 	.word	index@(.nv.constant0._Z9matrixMulPfS_S_i)
        /*0070*/ 	.short	0x0380
        /*0072*/ 	.short	0x001c


	//----- nvinfo : EIATTR_SW_WAR
	.align		4
.L_19:
        /*0074*/ 	.byte	0x04, 0x36
        /*0076*/ 	.short	(.L_21 - .L_20)
.L_20:
        /*0078*/ 	.word	0x00000008
.L_21:


//--------------------- .nv.callgraph             --------------------------
	.section	.nv.callgraph,"",@"SHT_CUDA_CALLGRAPH"
	.align	4
	.sectionentsize	8
	.align		4
        /*0000*/ 	.word	0x00000000
	.align		4
        /*0004*/ 	.word	0xffffffff
	.align		4
        /*0008*/ 	.word	0x00000000
	.align		4
        /*000c*/ 	.word	0xfffffffe
	.align		4
        /*0010*/ 	.word	0x00000000
	.align		4
        /*0014*/ 	.word	0xfffffffd
	.align		4
        /*0018*/ 	.word	0x00000000
	.align		4
        /*001c*/ 	.word	0xfffffffc


//--------------------- .text._Z9matrixMulPfS_S_i --------------------------
	.section	.text._Z9matrixMulPfS_S_i,"ax",@progbits
	.align	128
        .global         _Z9matrixMulPfS_S_i
        .type           _Z9matrixMulPfS_S_i,@function
        .size           _Z9matrixMulPfS_S_i,(.L_x_5 - _Z9matrixMulPfS_S_i)
        .other          _Z9matrixMulPfS_S_i,@"STO_CUDA_ENTRY STV_DEFAULT"
_Z9matrixMulPfS_S_i:
.text._Z9matrixMulPfS_S_i:
[----:B------:R-:W-:Y:S01]  /*0000*/  LDC R1, c[0x0][0x37c] ;  /* 0x0000df00ff017b82 */ /* 0x000fe20000000800 */
[----:B------:R-:W0:Y:S01]  /*0010*/  S2R R13, SR_CTAID.Y ;  /* 0x00000000000d7919 */ /* 0x000e220000002600 */
[----:B------:R-:W0:Y:S01]  /*0020*/  LDCU UR4, c[0x0][0x364] ;  /* 0x00006c80ff0477ac */ /* 0x000e220008000800 */
[----:B------:R-:W0:Y:S01]  /*0030*/  S2R R0, SR_TID.Y ;  /* 0x0000000000007919 */ /* 0x000e220000002200 */
[----:B------:R-:W1:Y:S01]  /*0040*/  LDCU UR5, c[0x0][0x360] ;  /* 0x00006c00ff0577ac */ /* 0x000e620008000800 */
[----:B------:R-:W1:Y:S01]  /*0050*/  S2R R2, SR_CTAID.X ;  /* 0x0000000000027919 */ /* 0x000e620000002500 */
[----:B------:R-:W2:Y:S01]  /*0060*/  LDCU UR20, c[0x0][0x398] ;  /* 0x00007300ff1477ac */ /* 0x000ea20008000800 */
[----:B------:R-:W1:Y:S01]  /*0070*/  S2R R3, SR_TID.X ;  /* 0x0000000000037919 */ /* 0x000e620000002100 */
[----:B0-----:R-:W-:Y:S02]  /*0080*/  IMAD R13, R13, UR4, R0 ;  /* 0x000000040d0d7c24 */ /* 0x001fe4000f8e0200 */
[----:B-1----:R-:W-:-:S05]  /*0090*/  IMAD R0, R2, UR5, R3 ;  /* 0x0000000502007c24 */ /* 0x002fca000f8e0203 */
[----:B------:R-:W-:-:S04]  /*00a0*/  VIMNMX R2, PT, PT, R13, R0, !PT ;  /* 0x000000000d027248 */ /* 0x000fc80007fe0100 */
[----:B--2---:R-:W-:-:S13]  /*00b0*/  ISETP.GE.AND P0, PT, R2, UR20, PT ;  /* 0x0000001402007c0c */ /* 0x004fda000bf06270 */
[----:B------:R-:W-:Y:S05]  /*00c0*/  @P0 EXIT ;  /* 0x000000000000094d */ /* 0x000fea0003800000 */
[----:B------:R-:W-:Y:S01]  /*00d0*/  UISETP.GE.U32.AND UP0, UPT, UR20, 0x8, UPT ;  /* 0x000000081400788c */ /* 0x000fe2000bf06070 */
[----:B------:R-:W-:Y:S02]  /*00e0*/  HFMA2 R12, -RZ, RZ, 0, 0 ;  /* 0x00000000ff0c7431 */ /* 0x000fe400000001ff */
[----:B------:R-:W-:Y:S01]  /*00f0*/  IMAD R13, R13, UR20, RZ ;  /* 0x000000140d0d7c24 */ /* 0x000fe2000f8e02ff */
[----:B------:R-:W-:Y:S01]  /*0100*/  UMOV UR4, URZ ;  /* 0x000000ff00047c82 */ /* 0x000fe20008000000 */
[----:B------:R-:W0:Y:S04]  /*0110*/  LDCU.64 UR18, c[0x0][0x358] ;  /* 0x00006b00ff1277ac */ /* 0x000e280008000a00 */
[----:B------:R-:W-:Y:S05]  /*0120*/  BRA.U !UP0, `(.L_x_0) ;  /* 0x0000000508047547 */ /* 0x000fea000b800000 */
[----:B------:R-:W1:Y:S01]  /*0130*/  LDCU.128 UR24, c[0x0][0x380] ;  /* 0x00007000ff1877ac */ /* 0x000e620008000c00 */
[----:B------:R-:W-:Y:S02]  /*0140*/  MOV R12, RZ ;  /* 0x000000ff000c7202 */ /* 0x000fe40000000f00 */
[----:B------:R-:W-:Y:S01]  /*0150*/  MOV R14, R0 ;  /* 0x00000000000e7202 */ /* 0x000fe20000000f00 */
[----:B------:R-:W-:-:S04]  /*0160*/  ULOP3.LUT UR4, UR20, 0x7ffffff8, URZ, 0xc0, !UPT ;  /* 0x7ffffff814047892 */ /* 0x000fc8000f8ec0ff */
[----:B------:R-:W-:Y:S01]  /*0170*/  UIADD3 UR5, UPT, UPT, -UR4, URZ, URZ ;  /* 0x000000ff04057290 */ /* 0x000fe2000fffe1ff */
[----:B-1----:R-:W-:Y:S01]  /*0180*/  MOV R2, UR24 ;  /* 0x0000001800027c02 */ /* 0x002fe20008000f00 */
[----:B------:R-:W-:Y:S01]  /*0190*/  UIMAD.WIDE UR6, UR20, 0x8, UR26 ;  /* 0x00000008140678a5 */ /* 0x000fe2000f8e021a */
[----:B------:R-:W-:Y:S01]  /*01a0*/  MOV R3, UR25 ;  /* 0x0000001900037c02 */ /* 0x000fe20008000f00 */
[----:B------:R-:W-:Y:S02]  /*01b0*/  UIMAD.WIDE UR8, UR20, 0xc, UR26 ;  /* 0x0000000c140878a5 */ /* 0x000fe4000f8e021a */
[----:B------:R-:W-:Y:S01]  /*01c0*/  UIMAD.WIDE UR10, UR20, 0x10, UR26 ;  /* 0x00000010140a78a5 */ /* 0x000fe2000f8e021a */
[----:B------:R-:W-:Y:S01]  /*01d0*/  IMAD.WIDE.U32 R2, R13, 0x4, R2 ;  /* 0x000000040d027825 */ /* 0x000fe200078e0002 */
[----:B------:R-:W-:Y:S02]  /*01e0*/  UIMAD.WIDE UR12, UR20, 0x14, UR26 ;  /* 0x00000014140c78a5 */ /* 0x000fe4000f8e021a */
[----:B------:R-:W-:Y:S01]  /*01f0*/  UIMAD.WIDE UR14, UR20, 0x18, UR26 ;  /* 0x00000018140e78a5 */ /* 0x000fe2000f8e021a */
[----:B------:R-:W-:Y:S01]  /*0200*/  IADD3 R2, P0, PT, R2, 0x10, RZ ;  /* 0x0000001002027810 */ /* 0x000fe20007f1e0ff */
[----:B------:R-:W-:-:S03]  /*0210*/  UIMAD.WIDE UR16, UR20, 0x1c, UR26 ;  /* 0x0000001c141078a5 */ /* 0x000fc6000f8e021a */
[----:B------:R-:W-:-:S09]  /*0220*/  IADD3.X R3, PT, PT, RZ, R3, RZ, P0, !PT ;  /* 0x00000003ff037210 */ /* 0x000fd200007fe4ff */
.L_x_1:
[----:B------:R-:W-:Y:S01]  /*0230*/  UIMAD.WIDE UR22, UR20, 0x4, UR26 ;  /* 0x00000004141678a5 */ /* 0x000fe2000f8e021a */
[----:B------:R-:W-:Y:S02]  /*0240*/  IMAD.MOV.U32 R23, RZ, RZ, 0x4 ;  /* 0x00000004ff177424 */ /* 0x000fe400078e00ff */
[----:B------:R-:W-:Y:S01]  /*0250*/  HFMA2 R11, -RZ, RZ, 0, 2.384185791015625e-07 ;  /* 0x00000004ff0b7431 */ /* 0x000fe200000001ff */
[----:B------:R-:W-:Y:S01]  /*0260*/  MOV R25, 0x4 ;  /* 0x0000000400197802 */ /* 0x000fe20000000f00 */
[----:B0-----:R-:W2:Y:S01]  /*0270*/  LDG.E R21, desc[UR18][R2.64+-0x10] ;  /* 0xfffff01202157981 */ /* 0x001ea2000c1e1900 */
[C---:B------:R-:W-:Y:S01]  /*0280*/  IMAD.WIDE R22, R14.reuse, R23, UR26 ;  /* 0x0000001a0e167e25 */ /* 0x040fe2000f8e0217 */
[----:B------:R-:W-:Y:S02]  /*0290*/  MOV R8, UR22 ;  /* 0x0000001600087c02 */ /* 0x000fe40008000f00 */
[----:B------:R-:W-:Y:S01]  /*02a0*/  MOV R9, UR23 ;  /* 0x0000001700097c02 */ /* 0x000fe20008000f00 */
[----:B------:R-:W3:Y:S02]  /*02b0*/  LDG.E R19, desc[UR18][R2.64+-0xc] ;  /* 0xfffff41202137981 */ /* 0x000ee4000c1e1900 */
[----:B------:R-:W-:-:S02]  /*02c0*/  IMAD.WIDE R8, R14, 0x4, R8 ;  /* 0x000000040e087825 */ /* 0x000fc400078e0208 */
[----:B------:R-:W2:Y:S01]  /*02d0*/  LDG.E R22, desc[UR18][R22.64] ;  /* 0x0000001216167981 */ /* 0x000ea2000c1e1900 */
[----:B------:R-:W-:Y:S01]  /*02e0*/  MOV R5, 0x4 ;  /* 0x0000000400057802 */ /* 0x000fe20000000f00 */
[C---:B------:R-:W-:Y:S02]  /*02f0*/  IMAD.WIDE R24, R14.reuse, R25, UR6 ;  /* 0x000000060e187e25 */ /* 0x040fe4000f8e0219 */
[----:B------:R0:W3:Y:S02]  /*0300*/  LDG.E R20, desc[UR18][R8.64] ;  /* 0x0000001208147981 */ /* 0x0000e4000c1e1900 */
[----:B------:R-:W-:Y:S02]  /*0310*/  IMAD.WIDE R10, R14, R11, UR8 ;  /* 0x000000080e0a7e25 */ /* 0x000fe4000f8e020b */
[----:B------:R-:W4:Y:S04]  /*0320*/  LDG.E R18, desc[UR18][R24.64] ;  /* 0x0000001218127981 */ /* 0x000f28000c1e1900 */
[----:B------:R-:W4:Y:S01]  /*0330*/  LDG.E R17, desc[UR18][R2.64+-0x8] ;  /* 0xfffff81202117981 */ /* 0x000f22000c1e1900 */
[----:B0-----:R-:W-:-:S02]  /*0340*/  HFMA2 R9, -RZ, RZ, 0, 2.384185791015625e-07 ;  /* 0x00000004ff097431 */ /* 0x001fc400000001ff */
[----:B------:R-:W-:Y:S01]  /*0350*/  IMAD.MOV.U32 R7, RZ, RZ, 0x4 ;  /* 0x00000004ff077424 */ /* 0x000fe200078e00ff */
[----:B------:R0:W5:Y:S01]  /*0360*/  LDG.E R16, desc[UR18][R10.64] ;  /* 0x000000120a107981 */ /* 0x000162000c1e1900 */
[----:B------:R-:W-:-:S03]  /*0370*/  IMAD.WIDE R4, R14, R5, UR10 ;  /* 0x0000000a0e047e25 */ /* 0x000fc6000f8e0205 */
[----:B------:R-:W5:Y:S01]  /*0380*/  LDG.E R15, desc[UR18][R2.64+-0x4] ;  /* 0xfffffc12020f7981 */ /* 0x000f62000c1e1900 */
[C---:B------:R-:W-:Y:S01]  /*0390*/  IMAD.WIDE R6, R14.reuse, R7, UR12 ;  /* 0x0000000c0e067e25 */ /* 0x040fe2000f8e0207 */
[----:B------:R-:W-:Y:S02]  /*03a0*/  MOV R27, 0x4 ;  /* 0x00000004001b7802 */ /* 0x000fe40000000f00 */
[----:B------:R1:W5:Y:S01]  /*03b0*/  LDG.E R4, desc[UR18][R4.64] ;  /* 0x0000001204047981 */ /* 0x000362000c1e1900 */
[----:B------:R-:W-:-:S03]  /*03c0*/  IMAD.WIDE R8, R14, R9, UR14 ;  /* 0x0000000e0e087e25 */ /* 0x000fc6000f8e0209 */
[----:B------:R-:W5:Y:S01]  /*03d0*/  LDG.E R23, desc[UR18][R2.64] ;  /* 0x0000001202177981 */ /* 0x000f62000c1e1900 */
[----:B0-----:R-:W-:-:S03]  /*03e0*/  IMAD.WIDE R10, R14, R27, UR16 ;  /* 0x000000100e0a7e25 */ /* 0x001fc6000f8e021b */
[----:B------:R-:W5:Y:S04]  /*03f0*/  LDG.E R7, desc[UR18][R6.64] ;  /* 0x0000001206077981 */ /* 0x000f68000c1e1900 */
[----:B------:R-:W5:Y:S04]  /*0400*/  LDG.E R24, desc[UR18][R2.64+0x4] ;  /* 0x0000041202187981 */ /* 0x000f68000c1e1900 */
[----:B------:R-:W5:Y:S04]  /*0410*/  LDG.E R8, desc[UR18][R8.64] ;  /* 0x0000001208087981 */ /* 0x000f68000c1e1900 */
[----:B------:R-:W5:Y:S04]  /*0420*/  LDG.E R25, desc[UR18][R2.64+0x8] ;  /* 0x0000081202197981 */ /* 0x000f68000c1e1900 */
[----:B------:R-:W5:Y:S04]  /*0430*/  LDG.E R10, desc[UR18][R10.64] ;  /* 0x000000120a0a7981 */ /* 0x000f68000c1e1900 */
[----:B------:R0:W5:Y:S01]  /*0440*/  LDG.E R27, desc[UR18][R2.64+0xc] ;  /* 0x00000c12021b7981 */ /* 0x000162000c1e1900 */
[----:B------:R-:W-:-:S04]  /*0450*/  UIADD3 UR5, UPT, UPT, UR5, 0x8, URZ ;  /* 0x0000000805057890 */ /* 0x000fc8000fffe0ff */
[----:B------:R-:W-:Y:S01]  /*0460*/  UISETP.NE.AND UP0, UPT, UR5, URZ, UPT ;  /* 0x000000ff0500728c */ /* 0x000fe2000bf05270 */
[----:B-1----:R-:W-:Y:S02]  /*0470*/  MOV R5, UR20 ;  /* 0x0000001400057c02 */ /* 0x002fe40008000f00 */
[----:B0-----:R-:W-:Y:S02]  /*0480*/  IADD3 R2, P0, PT, R2, 0x20, RZ ;  /* 0x0000002002027810 */ /* 0x001fe40007f1e0ff */
[----:B------:R-:W-:Y:S02]  /*0490*/  LEA R14, R5, R14, 0x3 ;  /* 0x0000000e050e7211 */ /* 0x000fe400078e18ff */
[----:B------:R-:W-:Y:S01]  /*04a0*/  IADD3.X R3, PT, PT, RZ, R3, RZ, P0, !PT ;  /* 0x00000003ff037210 */ /* 0x000fe200007fe4ff */
[----:B--2---:R-:W-:-:S04]  /*04b0*/  FFMA R22, R21, R22, R12 ;  /* 0x0000001615167223 */ /* 0x004fc8000000000c */
[----:B---3--:R-:W-:-:S04]  /*04c0*/  FFMA R20, R19, R20, R22 ;  /* 0x0000001413147223 */ /* 0x008fc80000000016 */
[----:B----4-:R-:W-:-:S04]  /*04d0*/  FFMA R18, R17, R18, R20 ;  /* 0x0000001211127223 */ /* 0x010fc80000000014 */
[----:B-----5:R-:W-:-:S04]  /*04e0*/  FFMA R16, R15, R16, R18 ;  /* 0x000000100f107223 */ /* 0x020fc80000000012 */
[----:B------:R-:W-:-:S04]  /*04f0*/  FFMA R23, R23, R4, R16 ;  /* 0x0000000417177223 */ /* 0x000fc80000000010 */
[----:B------:R-:W-:-:S04]  /*0500*/  FFMA R24, R24, R7, R23 ;  /* 0x0000000718187223 */ /* 0x000fc80000000017 */
[----:B------:R-:W-:-:S04]  /*0510*/  FFMA R8, R25, R8, R24 ;  /* 0x0000000819087223 */ /* 0x000fc80000000018 */
[----:B------:R-:W-:Y:S01]  /*0520*/  FFMA R12, R27, R10, R8 ;  /* 0x0000000a1b0c7223 */ /* 0x000fe20000000008 */
[----:B------:R-:W-:Y:S06]  /*0530*/  BRA.U UP0, `(.L_x_1) ;  /* 0xfffffffd003c7547 */ /* 0x000fec000b83ffff */
.L_x_0:
[----:B------:R-:W-:-:S04]  /*0540*/  ULOP3.LUT UR6, UR20, 0x7, URZ, 0xc0, !UPT ;  /* 0x0000000714067892 */ /* 0x000fc8000f8ec0ff */
[----:B------:R-:W-:-:S09]  /*0550*/  UISETP.NE.AND UP0, UPT, UR6, URZ, UPT ;  /* 0x000000ff0600728c */ /* 0x000fd2000bf05270 */
[----:B------:R-:W-:Y:S05]  /*0560*/  BRA.U !UP0, `(.L_x_2) ;  /* 0x0000000508387547 */ /* 0x000fea000b800000 */
[----:B------:R-:W-:Y:S02]  /*0570*/  UISETP.GE.U32.AND UP0, UPT, UR6, 0x4, UPT ;  /* 0x000000040600788c */ /* 0x000fe4000bf06070 */
[----:B------:R-:W-:-:S04]  /*0580*/  ULOP3.LUT UR5, UR20, 0x3, URZ, 0xc0, !UPT ;  /* 0x0000000314057892 */ /* 0x000fc8000f8ec0ff */
[----:B------:R-:W-:-:S03]  /*0590*/  UISETP.NE.AND UP1, UPT, UR5, URZ, UPT ;  /* 0x000000ff0500728c */ /* 0x000fc6000bf25270 */
[----:B------:R-:W-:Y:S08]  /*05a0*/  BRA.U !UP0, `(.L_x_3) ;  /* 0x00000001087c7547 */ /* 0x000ff0000b800000 */
[----:B------:R-:W1:Y:S01]  /*05b0*/  LDC.64 R6, c[0x0][0x388] ;  /* 0x0000e200ff067b82 */ /* 0x000e620000000a00 */
[----:B------:R-:W2:Y:S01]  /*05c0*/  LDCU.64 UR6, c[0x0][0x380] ;  /* 0x00007000ff0677ac */ /* 0x000ea20008000a00 */
[----:B------:R-:W-:Y:S01]  /*05d0*/  IMAD.U32 R9, RZ, RZ, UR4 ;  /* 0x00000004ff097e24 */ /* 0x000fe2000f8e00ff */
[C---:B------:R-:W-:Y:S02]  /*05e0*/  IADD3 R3, PT, PT, R13.reuse, UR4, RZ ;  /* 0x000000040d037c10 */ /* 0x040fe4000fffe0ff */
[----:B------:R-:W-:Y:S01]  /*05f0*/  IADD3 R10, P0, PT, R13, UR4, RZ ;  /* 0x000000040d0a7c10 */ /* 0x000fe2000ff1e0ff */
[----:B------:R-:W-:Y:S01]  /*0600*/  IMAD R9, R9, UR20, R0 ;  /* 0x0000001409097c24 */ /* 0x000fe2000f8e0200 */
[----:B------:R-:W-:Y:S01]  /*0610*/  MOV R11, UR20 ;  /* 0x00000014000b7c02 */ /* 0x000fe20008000f00 */
[----:B------:R-:W3:Y:S01]  /*0620*/  LDC.64 R4, c[0x0][0x380] ;  /* 0x0000e000ff047b82 */ /* 0x000ee20000000a00 */
[----:B------:R-:W-:Y:S01]  /*0630*/  MOV R15, UR20 ;  /* 0x00000014000f7c02 */ /* 0x000fe20008000f00 */
[----:B-1----:R-:W-:Y:S01]  /*0640*/  IMAD.WIDE R6, R9, 0x4, R6 ;  /* 0x0000000409067825 */ /* 0x002fe200078e0206 */
[----:B------:R-:W-:-:S05]  /*0650*/  MOV R9, UR20 ;  /* 0x0000001400097c02 */ /* 0x000fca0008000f00 */
[----:B------:R-:W-:Y:S02]  /*0660*/  IMAD.WIDE R8, R9, 0x4, R6 ;  /* 0x0000000409087825 */ /* 0x000fe400078e0206 */
[----:B0-----:R-:W4:Y:S02]  /*0670*/  LDG.E R6, desc[UR18][R6.64] ;  /* 0x0000001206067981 */ /* 0x001f24000c1e1900 */
[----:B---3--:R-:W-:Y:S01]  /*0680*/  IMAD.WIDE.U32 R4, R3, 0x4, R4 ;  /* 0x0000000403047825 */ /* 0x008fe200078e0004 */
[----:B------:R-:W-:Y:S01]  /*0690*/  IADD3.X R3, PT, PT, RZ, RZ, RZ, P0, !PT ;  /* 0x000000ffff037210 */ /* 0x000fe200007fe4ff */
[----:B------:R-:W3:Y:S01]  /*06a0*/  LDG.E R17, desc[UR18][R8.64] ;  /* 0x0000001208117981 */ /* 0x000ee2000c1e1900 */
[----:B--2---:R-:W-:-:S03]  /*06b0*/  LEA R2, P0, R10, UR6, 0x2 ;  /* 0x000000060a027c11 */ /* 0x004fc6000f8010ff */
[----:B------:R-:W4:Y:S01]  /*06c0*/  LDG.E R5, desc[UR18][R4.64] ;  /* 0x0000001204057981 */ /* 0x000f22000c1e1900 */
[----:B------:R-:W-:Y:S01]  /*06d0*/  LEA.HI.X R3, R10, UR7, R3, 0x2, P0 ;  /* 0x000000070a037c11 */ /* 0x000fe200080f1403 */
[----:B------:R-:W-:-:S04]  /*06e0*/  IMAD.WIDE R10, R11, 0x4, R8 ;  /* 0x000000040b0a7825 */ /* 0x000fc800078e0208 */
[----:B------:R-:W3:Y:S01]  /*06f0*/  LDG.E R16, desc[UR18][R2.64+0x4] ;  /* 0x0000041202107981 */ /* 0x000ee2000c1e1900 */
[----:B------:R-:W-:-:S03]  /*0700*/  IMAD.WIDE R14, R15, 0x4, R10 ;  /* 0x000000040f0e7825 */ /* 0x000fc600078e020a */
[----:B------:R-:W2:Y:S04]  /*0710*/  LDG.E R19, desc[UR18][R10.64] ;  /* 0x000000120a137981 */ /* 0x000ea8000c1e1900 */
[----:B------:R-:W2:Y:S04]  /*0720*/  LDG.E R18, desc[UR18][R2.64+0x8] ;  /* 0x0000081202127981 */ /* 0x000ea8000c1e1900 */
[----:B------:R-:W5:Y:S04]  /*0730*/  LDG.E R20, desc[UR18][R2.64+0xc] ;  /* 0x00000c1202147981 */ /* 0x000f68000c1e1900 */
[----:B------:R-:W5:Y:S01]  /*0740*/  LDG.E R14, desc[UR18][R14.64] ;  /* 0x000000120e0e7981 */ /* 0x000f62000c1e1900 */
[----:B------:R-:W-:Y:S01]  /*0750*/  UIADD3 UR4, UPT, UPT, UR4, 0x4, URZ ;  /* 0x0000000404047890 */ /* 0x000fe2000fffe0ff */
[----:B----4-:R-:W-:-:S04]  /*0760*/  FFMA R5, R5, R6, R12 ;  /* 0x0000000605057223 */ /* 0x010fc8000000000c */
[----:B---3--:R-:W-:-:S04]  /*0770*/  FFMA R5, R16, R17, R5 ;  /* 0x0000001110057223 */ /* 0x008fc80000000005 */
[----:B--2---:R-:W-:-:S04]  /*0780*/  FFMA R5, R18, R19, R5 ;  /* 0x0000001312057223 */ /* 0x004fc80000000005 */
[----:B-----5:R-:W-:-:S07]  /*0790*/  FFMA R12, R20, R14, R5 ;  /* 0x0000000e140c7223 */ /* 0x020fce0000000005 */
.L_x_3:
[----:B------:R-:W-:Y:S05]  /*07a0*/  BRA.U !UP1, `(.L_x_2) ;  /* 0x0000000109a87547 */ /* 0x000fea000b800000 */
[----:B------:R-:W-:Y:S01]  /*07b0*/  UISETP.NE.AND UP0, UPT, UR5, 0x1, UPT ;  /* 0x000000010500788c */ /* 0x000fe2000bf05270 */
[----:B------:R-:W-:Y:S01]  /*07c0*/  MOV R7, UR4 ;  /* 0x0000000400077c02 */ /* 0x000fe20008000f00 */
[----:B------:R-:W-:Y:S02]  /*07d0*/  ULOP3.LUT UR5, UR20, 0x1, URZ, 0xc0, !UPT ;  /* 0x0000000114057892 */ /* 0x000fe4000f8ec0ff */
[----:B------:R-:W-:Y:S02]  /*07e0*/  MOV R15, UR20 ;  /* 0x00000014000f7c02 */ /* 0x000fe40008000f00 */
[----:B------:R-:W-:Y:S01]  /*07f0*/  UISETP.NE.U32.AND UP1, UPT, UR5, 0x1, UPT ;  /* 0x000000010500788c */ /* 0x000fe2000bf25070 */
[----:B------:R-:W-:-:S04]  /*0800*/  PLOP3.LUT P1, PT, PT, PT, UP0, 0x80, 0x8 ;  /* 0x000000000008781c */ /* 0x000fc80003f2f008 */
[----:B------:R-:W1:Y:S01]  /*0810*/  @UP0 LDCU.128 UR8, c[0x0][0x380] ;  /* 0x00007000ff0807ac */ /* 0x000e620008000c00 */
[----:B------:R-:W-:Y:S01]  /*0820*/  PLOP3.LUT P0, PT, PT, PT, UP1, 0x80, 0x8 ;  /* 0x000000000008781c */ /* 0x000fe20003f0f018 */
[----:B------:R-:W2:Y:S04]  /*0830*/  @UP0 LDCU.64 UR6, c[0x0][0x380] ;  /* 0x00007000ff0607ac */ /* 0x000ea80008000a00 */
[----:B------:R-:W3:Y:S03]  /*0840*/  @!UP1 LDCU.128 UR12, c[0x0][0x380] ;  /* 0x00007000ff0c97ac */ /* 0x000ee60008000c00 */
[C---:B------:R-:W-:Y:S02]  /*0850*/  @P1 IADD3 R3, PT, PT, R13.reuse, UR4, RZ ;  /* 0x000000040d031c10 */ /* 0x040fe4000fffe0ff */
[----:B------:R-:W-:Y:S01]  /*0860*/  @P1 IADD3 R6, P2, PT, R13, UR4, RZ ;  /* 0x000000040d061c10 */ /* 0x000fe2000ff5e0ff */
[----:B------:R-:W-:Y:S01]  /*0870*/  @UP0 UIADD3 UR4, UPT, UPT, UR4, 0x2, URZ ;  /* 0x0000000204040890 */ /* 0x000fe2000fffe0ff */
[----:B-1----:R-:W-:Y:S01]  /*0880*/  MOV R11, UR9 ;  /* 0x00000009000b7c02 */ /* 0x002fe20008000f00 */
[----:B------:R-:W-:Y:S01]  /*0890*/  IMAD.U32 R10, RZ, RZ, UR8 ;  /* 0x00000008ff0a7e24 */ /* 0x000fe2000f8e00ff */
[----:B------:R-:W-:-:S02]  /*08a0*/  MOV R4, UR10 ;  /* 0x0000000a00047c02 */ /* 0x000fc40008000f00 */
[----:B------:R-:W-:Y:S01]  /*08b0*/  MOV R5, UR11 ;  /* 0x0000000b00057c02 */ /* 0x000fe20008000f00 */
[----:B------:R-:W-:-:S04]  /*08c0*/  @P1 IMAD.WIDE.U32 R10, R3, 0x4, R10 ;  /* 0x00000004030a1825 */ /* 0x000fc800078e000a */
[----:B------:R-:W-:Y:S01]  /*08d0*/  @P1 IMAD R3, R7, UR20, R0 ;  /* 0x0000001407031c24 */ /* 0x000fe2000f8e0200 */
[----:B------:R-:W-:Y:S01]  /*08e0*/  @P1 IADD3.X R7, PT, PT, RZ, RZ, RZ, P2, !PT ;  /* 0x000000ffff071210 */ /* 0x000fe200017fe4ff */
[----:B------:R-:W-:Y:S01]  /*08f0*/  IMAD.U32 R19, RZ, RZ, UR4 ;  /* 0x00000004ff137e24 */ /* 0x000fe2000f8e00ff */
[C---:B--2---:R-:W-:Y:S01]  /*0900*/  @P1 LEA R2, P2, R6.reuse, UR6, 0x2 ;  /* 0x0000000606021c11 */ /* 0x044fe2000f8410ff */
[----:B------:R-:W-:Y:S01]  /*0910*/  @P1 IMAD.WIDE R4, R3, 0x4, R4 ;  /* 0x0000000403041825 */ /* 0x000fe200078e0204 */
[----:B------:R-:W-:Y:S01]  /*0920*/  @!P0 IADD3 R17, PT, PT, R13, UR4, RZ ;  /* 0x000000040d118c10 */ /* 0x000fe2000fffe0ff */
[----:B0-----:R-:W2:Y:S01]  /*0930*/  @P1 LDG.E R11, desc[UR18][R10.64] ;  /* 0x000000120a0b1981 */ /* 0x001ea2000c1e1900 */
[----:B------:R-:W-:Y:S01]  /*0940*/  @P1 LEA.HI.X R3, R6, UR7, R7, 0x2, P2 ;  /* 0x0000000706031c11 */ /* 0x000fe200090f1407 */
[----:B------:R-:W-:Y:S01]  /*0950*/  @!P0 IMAD R19, R19, UR20, R0 ;  /* 0x0000001413138c24 */ /* 0x000fe2000f8e0200 */
[----:B---3--:R-:W-:Y:S01]  /*0960*/  MOV R6, UR12 ;  /* 0x0000000c00067c02 */ /* 0x008fe20008000f00 */
[----:B------:R-:W-:Y:S01]  /*0970*/  @P1 IMAD.WIDE R14, R15, 0x4, R4 ;  /* 0x000000040f0e1825 */ /* 0x000fe200078e0204 */
[----:B------:R-:W-:Y:S01]  /*0980*/  MOV R7, UR13 ;  /* 0x0000000d00077c02 */ /* 0x000fe20008000f00 */
[----:B------:R-:W2:Y:S01]  /*0990*/  @P1 LDG.E R4, desc[UR18][R4.64] ;  /* 0x0000001204041981 */ /* 0x000ea2000c1e1900 */
[----:B------:R-:W-:-:S02]  /*09a0*/  MOV R8, UR14 ;  /* 0x0000000e00087c02 */ /* 0x000fc40008000f00 */
[----:B------:R-:W-:Y:S01]  /*09b0*/  MOV R9, UR15 ;  /* 0x0000000f00097c02 */ /* 0x000fe20008000f00 */
[----:B------:R-:W-:Y:S01]  /*09c0*/  @!P0 IMAD.WIDE.U32 R6, R17, 0x4, R6 ;  /* 0x0000000411068825 */ /* 0x000fe200078e0006 */
[----:B------:R-:W3:Y:S03]  /*09d0*/  @P1 LDG.E R14, desc[UR18][R14.64] ;  /* 0x000000120e0e1981 */ /* 0x000ee6000c1e1900 */
[----:B------:R-:W-:Y:S01]  /*09e0*/  @!P0 IMAD.WIDE R8, R19, 0x4, R8 ;  /* 0x0000000413088825 */ /* 0x000fe200078e0208 */
[----:B------:R-:W3:Y:S04]  /*09f0*/  @P1 LDG.E R2, desc[UR18][R2.64+0x4] ;  /* 0x0000041202021981 */ /* 0x000ee8000c1e1900 */
[----:B------:R-:W4:Y:S04]  /*0a00*/  @!P0 LDG.E R7, desc[UR18][R6.64] ;  /* 0x0000001206078981 */ /* 0x000f28000c1e1900 */
[----:B------:R-:W4:Y:S01]  /*0a10*/  @!P0 LDG.E R8, desc[UR18][R8.64] ;  /* 0x0000001208088981 */ /* 0x000f22000c1e1900 */
[----:B--2---:R-:W-:-:S04]  /*0a20*/  @P1 FFMA R11, R11, R4, R12 ;  /* 0x000000040b0b1223 */ /* 0x004fc8000000000c */
[----:B---3--:R-:W-:-:S04]  /*0a30*/  @P1 FFMA R12, R2, R14, R11 ;  /* 0x0000000e020c1223 */ /* 0x008fc8000000000b */
[----:B----4-:R-:W-:-:S07]  /*0a40*/  @!P0 FFMA R12, R7, R8, R12 ;  /* 0x00000008070c8223 */ /* 0x010fce000000000c */
.L_x_2:
[----:B------:R-:W1:Y:S01]  /*0a50*/  LDC.64 R2, c[0x0][0x390] ;  /* 0x0000e400ff027b82 */ /* 0x000e620000000a00 */
[----:B------:R-:W-:-:S05]  /*0a60*/  IADD3 R13, PT, PT, R0, R13, RZ ;  /* 0x0000000d000d7210 */ /* 0x000fca0007ffe0ff */
[----:B-1----:R-:W-:-:S05]  /*0a70*/  IMAD.WIDE R2, R13, 0x4, R2 ;  /* 0x000000040d027825 */ /* 0x002fca00078e0202 */
[----:B0-----:R-:W-:Y:S01]  /*0a80*/  STG.E desc[UR18][R2.64], R12 ;  /* 0x0000000c02007986 */ /* 0x001fe2000c101912 */
[----:B------:R-:W-:Y:S05]  /*0a90*/  EXIT ;  /* 0x000000000000794d */ /* 0x000fea0003800000 */
.L_x_4:
[----:B------:R-:W-:-:S00]  /*0aa0*/  BRA `(.L_x_4) ;  /* 0xfffffffc00fc7947 */ /* 0x000fc0000383ffff */
[----:B------:R-:W-:-:S00]  /*0ab0*/  NOP ;  /* 0x0000000000007918 */ /* 0x000fc00000000000 */
        /* <DEDUP_REMOVED lines=12> */
.L_x_5:


//--------------------- .nv.shared.reserved.0     --------------------------
	.section	.nv.shared.reserved.0,"aw",@nobits
	.weak		__nv_reservedSMEM_offset_0_alias
	.size		__nv_reservedSMEM_offset_0_alias, 0, 64
	.other		__nv_reservedSMEM_offset_0_alias,@"STO_CUDA_RESERVED_SHARED STV_DEFAULT"
__nv_reservedSMEM_offset_0_alias:
	.zero		0
	.zero		64


//--------------------- .nv.constant0._Z9matrixMulPfS_S_i --------------------------
	.section	.nv.constant0._Z9matrixMulPfS_S_i,"a",@progbits
	.sectionflags	@""
	.align	4
.nv.constant0._Z9matrixMulPfS_S_i:
	.zero		924


//--------------------- SYMBOLS --------------------------

	.type		.nv.reservedSmem.offset0,@object
	.size		.nv.reservedSmem.offset0,0x4
